//
// Generated by NVIDIA NVVM Compiler
//
// Compiler Build ID: CL-36424714
// Cuda compilation tools, release 13.0, V13.0.88
// Based on NVVM 20.0.0
//

.version 9.0
.target sm_100
.address_size 64

	// .globl	_Z3addPfS_Pi
.global .align 4 .b8 __cudart_i2opi_f[24] = {65, 144, 67, 60, 153, 149, 98, 219, 192, 221, 52, 245, 209, 87, 39, 252, 41, 21, 68, 78, 110, 131, 249, 162};

.visible .entry _Z3addPfS_Pi(
	.param .u64 .ptr .align 1 _Z3addPfS_Pi_param_0,
	.param .u64 .ptr .align 1 _Z3addPfS_Pi_param_1,
	.param .u64 .ptr .align 1 _Z3addPfS_Pi_param_2
)
{
	.local .align 4 .b8 	__local_depot0[28];
	.reg .b64 	%SP;
	.reg .b64 	%SPL;
	.reg .pred 	%p<10>;
	.reg .b32 	%r<45>;
	.reg .b32 	%f<28>;
	.reg .b64 	%rd<31>;
	.reg .b64 	%fd<3>;

	mov.u64 	%SPL, __local_depot0;
	ld.param.u64 	%rd9, [_Z3addPfS_Pi_param_0];
	ld.param.u64 	%rd10, [_Z3addPfS_Pi_param_1];
	ld.param.u64 	%rd11, [_Z3addPfS_Pi_param_2];
	cvta.to.global.u64 	%rd12, %rd11;
	add.u64 	%rd1, %SPL, 0;
	mov.u32 	%r16, %ctaid.x;
	mov.u32 	%r17, %ntid.x;
	mov.u32 	%r18, %tid.x;
	mad.lo.s32 	%r1, %r16, %r17, %r18;
	ld.global.u32 	%r19, [%rd12];
	setp.ge.s32 	%p1, %r1, %r19;
	@%p1 bra 	$L__BB0_10;
	cvta.to.global.u64 	%rd14, %rd9;
	mul.wide.s32 	%rd15, %r1, 4;
	add.s64 	%rd16, %rd14, %rd15;
	ld.global.f32 	%f1, [%rd16];
	mul.f32 	%f7, %f1, 0f3F22F983;
	cvt.rni.s32.f32 	%r44, %f7;
	cvt.rn.f32.s32 	%f8, %r44;
	fma.rn.f32 	%f9, %f8, 0fBFC90FDA, %f1;
	fma.rn.f32 	%f10, %f8, 0fB3A22168, %f9;
	fma.rn.f32 	%f27, %f8, 0fA7C234C5, %f10;
	abs.f32 	%f3, %f1;
	setp.ltu.f32 	%p2, %f3, 0f47CE4780;
	@%p2 bra 	$L__BB0_9;
	setp.neu.f32 	%p3, %f3, 0f7F800000;
	@%p3 bra 	$L__BB0_4;
	mov.f32 	%f13, 0f00000000;
	mul.rn.f32 	%f27, %f1, %f13;
	mov.b32 	%r44, 0;
	bra.uni 	$L__BB0_9;
$L__BB0_4:
	mov.b32 	%r3, %f1;
	shl.b32 	%r21, %r3, 8;
	or.b32  	%r4, %r21, -2147483648;
	mov.b64 	%rd30, 0;
	mov.b32 	%r41, 0;
	mov.u64 	%rd28, __cudart_i2opi_f;
	mov.u64 	%rd29, %rd1;
$L__BB0_5:
	.pragma "nounroll";
	ld.global.nc.u32 	%r22, [%rd28];
	mad.wide.u32 	%rd19, %r22, %r4, %rd30;
	shr.u64 	%rd30, %rd19, 32;
	st.local.u32 	[%rd29], %rd19;
	add.s32 	%r41, %r41, 1;
	add.s64 	%rd29, %rd29, 4;
	add.s64 	%rd28, %rd28, 4;
	setp.ne.s32 	%p4, %r41, 6;
	@%p4 bra 	$L__BB0_5;
	shr.u32 	%r23, %r3, 23;
	st.local.u32 	[%rd1+24], %rd30;
	and.b32  	%r7, %r23, 31;
	and.b32  	%r24, %r23, 224;
	add.s32 	%r25, %r24, -128;
	shr.u32 	%r26, %r25, 5;
	mul.wide.u32 	%rd20, %r26, 4;
	sub.s64 	%rd8, %rd1, %rd20;
	ld.local.u32 	%r42, [%rd8+24];
	ld.local.u32 	%r43, [%rd8+20];
	setp.eq.s32 	%p5, %r7, 0;
	@%p5 bra 	$L__BB0_8;
	shf.l.wrap.b32 	%r42, %r43, %r42, %r7;
	ld.local.u32 	%r27, [%rd8+16];
	shf.l.wrap.b32 	%r43, %r27, %r43, %r7;
$L__BB0_8:
	shr.u32 	%r28, %r42, 30;
	shf.l.wrap.b32 	%r29, %r43, %r42, 2;
	shl.b32 	%r30, %r43, 2;
	shr.u32 	%r31, %r29, 31;
	add.s32 	%r32, %r31, %r28;
	neg.s32 	%r33, %r32;
	setp.lt.s32 	%p6, %r3, 0;
	selp.b32 	%r44, %r33, %r32, %p6;
	xor.b32  	%r34, %r29, %r3;
	shr.s32 	%r35, %r29, 31;
	xor.b32  	%r36, %r35, %r29;
	xor.b32  	%r37, %r35, %r30;
	cvt.u64.u32 	%rd21, %r36;
	shl.b64 	%rd22, %rd21, 32;
	cvt.u64.u32 	%rd23, %r37;
	or.b64  	%rd24, %rd22, %rd23;
	cvt.rn.f64.s64 	%fd1, %rd24;
	mul.f64 	%fd2, %fd1, 0d3BF921FB54442D19;
	cvt.rn.f32.f64 	%f11, %fd2;
	neg.f32 	%f12, %f11;
	setp.lt.s32 	%p7, %r34, 0;
	selp.f32 	%f27, %f12, %f11, %p7;
$L__BB0_9:
	mul.rn.f32 	%f14, %f27, %f27;
	and.b32  	%r39, %r44, 1;
	setp.eq.b32 	%p8, %r39, 1;
	selp.f32 	%f15, 0f3F800000, %f27, %p8;
	fma.rn.f32 	%f16, %f14, %f15, 0f00000000;
	fma.rn.f32 	%f17, %f14, 0f37CBAC00, 0fBAB607ED;
	selp.f32 	%f18, %f17, 0fB94D4153, %p8;
	selp.f32 	%f19, 0f3D2AAABB, 0f3C0885E4, %p8;
	fma.rn.f32 	%f20, %f18, %f14, %f19;
	selp.f32 	%f21, 0fBEFFFFFF, 0fBE2AAAA8, %p8;
	fma.rn.f32 	%f22, %f20, %f14, %f21;
	fma.rn.f32 	%f23, %f22, %f16, %f15;
	and.b32  	%r40, %r44, 2;
	setp.eq.s32 	%p9, %r40, 0;
	mov.f32 	%f24, 0f00000000;
	sub.f32 	%f25, %f24, %f23;
	selp.f32 	%f26, %f23, %f25, %p9;
	cvta.to.global.u64 	%rd25, %rd10;
	add.s64 	%rd27, %rd25, %rd15;
	st.global.f32 	[%rd27], %f26;
$L__BB0_10:
	ret;

}


// ===== COMPILED SASS (sm_100) =====

	.target	sm_100

	.elftype	@"ET_EXEC"


//--------------------- .note.nv.tkinfo           --------------------------
	.section	.note.nv.tkinfo,"",@"SHT_NOTE"
	.sectionflags	@"SHF_NOTE_NV_TKINFO"
	.tkinfo
        /*0018*/ 	.word	0x00000002
        /*0030*/ 	.string	""
        /*0030*/ 	.string	"ptxas"
        /*0030*/ 	.string	"Cuda compilation tools, release 13.0, V13.0.88"
        /*0030*/ 	.string	"Build cuda_13.0.r13.0/compiler.36424714_0"
        /*0030*/ 	.string	"-arch sm_100 -m 64 "



//--------------------- .note.nv.cuinfo           --------------------------
	.section	.note.nv.cuinfo,"",@"SHT_NOTE"
	.sectionflags	@"SHF_NOTE_NV_CUINFO"
        /*0018*/ 	.short	0x0002
        /*001a*/ 	.short	0x0064
        /*001c*/ 	.short	0x0082
	.zero		2


//--------------------- .nv.info                  --------------------------
	.section	.nv.info,"",@"SHT_CUDA_INFO"
	.align	4


	//----- nvinfo : EIATTR_REGCOUNT
	.align		4
        /*0000*/ 	.byte	0x04, 0x2f
        /*0002*/ 	.short	(.L_2 - .L_1)
	.align		4
.L_1:
        /*0004*/ 	.word	index@(_Z3addPfS_Pi)
        /*0008*/ 	.word	0x00000012


	//----- nvinfo : EIATTR_FRAME_SIZE
	.align		4
.L_2:
        /*000c*/ 	.byte	0x04, 0x11
        /*000e*/ 	.short	(.L_4 - .L_3)
	.align		4
.L_3:
        /*0010*/ 	.word	index@(_Z3addPfS_Pi)
        /*0014*/ 	.word	0x00000000


	//----- nvinfo : EIATTR_MIN_STACK_SIZE
	.align		4
.L_4:
        /*0018*/ 	.byte	0x04, 0x12
        /*001a*/ 	.short	(.L_6 - .L_5)
	.align		4
.L_5:
        /*001c*/ 	.word	index@(_Z3addPfS_Pi)
        /*0020*/ 	.word	0x00000000
.L_6:


//--------------------- .nv.compat                --------------------------
	.section	.nv.compat,"",@"SHT_CUDA_COMPAT_INFO"
	.align	4
        /*0000*/ 	.byte	0x02, 0x09, 0x00, 0x00, 0x02, 0x02, 0x01, 0x00, 0x02, 0x05, 0x05, 0x00, 0x03, 0x07, 0x01, 0x01
        /*0010*/ 	.byte	0x02, 0x03, 0x00, 0x00, 0x02, 0x06, 0x01, 0x00, 0x04, 0x0b, 0x08, 0x00, 0x01, 0x00, 0x00, 0x00
        /*0020*/ 	.byte	0x00, 0x00, 0x00, 0x00


//--------------------- .nv.info._Z3addPfS_Pi     --------------------------
	.section	.nv.info._Z3addPfS_Pi,"",@"SHT_CUDA_INFO"
	.sectionflags	@""
	.align	4


	//----- nvinfo : EIATTR_CUDA_API_VERSION
	.align		4
        /*0000*/ 	.byte	0x04, 0x37
        /*0002*/ 	.short	(.L_8 - .L_7)
.L_7:
        /*0004*/ 	.word	0x00000082


	//----- nvinfo : EIATTR_KPARAM_INFO
	.align		4
.L_8:
        /*0008*/ 	.byte	0x04, 0x17
        /*000a*/ 	.short	(.L_10 - .L_9)
.L_9:
        /*000c*/ 	.word	0x00000000
        /*0010*/ 	.short	0x0002
        /*0012*/ 	.short	0x0010
        /*0014*/ 	.byte	0x00, 0xf5, 0x21, 0x00


	//----- nvinfo : EIATTR_KPARAM_INFO
	.align		4
.L_10:
        /*0018*/ 	.byte	0x04, 0x17
        /*001a*/ 	.short	(.L_12 - .L_11)
.L_11:
        /*001c*/ 	.word	0x00000000
        /*0020*/ 	.short	0x0001
        /*0022*/ 	.short	0x0008
        /*0024*/ 	.byte	0x00, 0xf5, 0x21, 0x00


	//----- nvinfo : EIATTR_KPARAM_INFO
	.align		4
.L_12:
        /*0028*/ 	.byte	0x04, 0x17
        /*002a*/ 	.short	(.L_14 - .L_13)
.L_13:
        /*002c*/ 	.word	0x00000000
        /*0030*/ 	.short	0x0000
        /*0032*/ 	.short	0x0000
        /*0034*/ 	.byte	0x00, 0xf5, 0x21, 0x00


	//----- nvinfo : EIATTR_SPARSE_MMA_MASK
	.align		4
.L_14:
        /*0038*/ 	.byte	0x03, 0x50
        /*003a*/ 	.short	0x0000


	//----- nvinfo : EIATTR_MAXREG_COUNT
	.align		4
        /*003c*/ 	.byte	0x03, 0x1b
        /*003e*/ 	.short	0x00ff


	//----- nvinfo : EIATTR_MERCURY_ISA_VERSION
	.align		4
        /*0040*/ 	.byte	0x03, 0x5f
        /*0042*/ 	.short	0x0101


	//----- nvinfo : EIATTR_VRC_CTA_INIT_COUNT
	.align		4
        /*0044*/ 	.byte	0x02, 0x4a
	.zero		1
	.zero		1


	//----- nvinfo : EIATTR_EXIT_INSTR_OFFSETS
	.align		4
        /*0048*/ 	.byte	0x04, 0x1c
        /*004a*/ 	.short	(.L_16 - .L_15)


	//   ....[0]....
.L_15:
        /*004c*/ 	.word	0x00000090


	//   ....[1]....
        /*0050*/ 	.word	0x000008b0


	//----- nvinfo : EIATTR_CRS_STACK_SIZE
	.align		4
.L_16:
        /*0054*/ 	.byte	0x04, 0x1e
        /*0056*/ 	.short	(.L_18 - .L_17)
.L_17:
        /*0058*/ 	.word	0x00000000


	//----- nvinfo : EIATTR_CBANK_PARAM_SIZE
	.align		4
.L_18:
        /*005c*/ 	.byte	0x03, 0x19
        /*005e*/ 	.short	0x0018


	//----- nvinfo : EIATTR_PARAM_CBANK
	.align		4
        /*0060*/ 	.byte	0x04, 0x0a
        /*0062*/ 	.short	(.L_20 - .L_19)
	.align		4
.L_19:
        /*0064*/ 	.word	index@(.nv.constant0._Z3addPfS_Pi)
        /*0068*/ 	.short	0x0380
        /*006a*/ 	.short	0x0018


	//----- nvinfo : EIATTR_SW_WAR
	.align		4
.L_20:
        /*006c*/ 	.byte	0x04, 0x36
        /*006e*/ 	.short	(.L_22 - .L_21)
.L_21:
        /*0070*/ 	.word	0x00000008
.L_22:


//--------------------- .nv.callgraph             --------------------------
	.section	.nv.callgraph,"",@"SHT_CUDA_CALLGRAPH"
	.align	4
	.sectionentsize	8
	.align		4
        /*0000*/ 	.word	0x00000000
	.align		4
        /*0004*/ 	.word	0xffffffff
	.align		4
        /*0008*/ 	.word	0x00000000
	.align		4
        /*000c*/ 	.word	0xfffffffe
	.align		4
        /*0010*/ 	.word	0x00000000
	.align		4
        /*0014*/ 	.word	0xfffffffd
	.align		4
        /*0018*/ 	.word	0x00000000
	.align		4
        /*001c*/ 	.word	0xfffffffc


//--------------------- .nv.constant4             --------------------------
	.section	.nv.constant4,"a",@progbits
	.align	8
	.align		8
.nv.constant4:
        /*0000*/ 	.dword	__cudart_i2opi_f


//--------------------- .text._Z3addPfS_Pi        --------------------------
	.section	.text._Z3addPfS_Pi,"ax",@progbits
	.align	128
        .global         _Z3addPfS_Pi
        .type           _Z3addPfS_Pi,@function
        .size           _Z3addPfS_Pi,(.L_x_6 - _Z3addPfS_Pi)
        .other          _Z3addPfS_Pi,@"STO_CUDA_ENTRY STV_DEFAULT"
_Z3addPfS_Pi:
.text._Z3addPfS_Pi:
[----:B------:R-:W-:Y:S08]  /*0000*/  LDC R1, c[0x0][0x37c] ;  /* 0x0000df00ff017b82 */ /* 0x000ff00000000800 */
[----:B------:R-:W0:Y:S01]  /*0010*/  LDC.64 R4, c[0x0][0x390] ;  /* 0x0000e400ff047b82 */ /* 0x000e220000000a00 */
[----:B------:R-:W0:Y:S02]  /*0020*/  LDCU.64 UR6, c[0x0][0x358] ;  /* 0x00006b00ff0677ac */ /* 0x000e240008000a00 */
[----:B0-----:R-:W2:Y:S05]  /*0030*/  LDG.E R5, desc[UR6][R4.64] ;  /* 0x0000000604057981 */ /* 0x001eaa000c1e1900 */
[----:B------:R-:W0:Y:S01]  /*0040*/  S2UR UR4, SR_CTAID.X ;  /* 0x00000000000479c3 */ /* 0x000e220000002500 */
[----:B------:R-:W0:Y:S07]  /*0050*/  S2R R3, SR_TID.X ;  /* 0x0000000000037919 */ /* 0x000e2e0000002100 */
[----:B------:R-:W0:Y:S02]  /*0060*/  LDC R2, c[0x0][0x360] ;  /* 0x0000d800ff027b82 */ /* 0x000e240000000800 */
[----:B0-----:R-:W-:-:S05]  /*0070*/  IMAD R2, R2, UR4, R3 ;  /* 0x0000000402027c24 */ /* 0x001fca000f8e0203 */
[----:B--2---:R-:W-:-:S13]  /*0080*/  ISETP.GE.AND P0, PT, R2, R5, PT ;  /* 0x000000050200720c */ /* 0x004fda0003f06270 */
[----:B------:R-:W-:Y:S05]  /*0090*/  @P0 EXIT ;  /* 0x000000000000094d */ /* 0x000fea0003800000 */
[----:B------:R-:W0:Y:S02]  /*00a0*/  LDC.64 R4, c[0x0][0x380] ;  /* 0x0000e000ff047b82 */ /* 0x000e240000000a00 */
[----:B0-----:R-:W-:-:S05]  /*00b0*/  IMAD.WIDE R4, R2, 0x4, R4 ;  /* 0x0000000402047825 */ /* 0x001fca00078e0204 */
[----:B------:R-:W2:Y:S01]  /*00c0*/  LDG.E R0, desc[UR6][R4.64] ;  /* 0x0000000604007981 */ /* 0x000ea2000c1e1900 */
[----:B------:R-:W-:Y:S01]  /*00d0*/  BSSY.RECONVERGENT B0, `(.L_x_0) ;  /* 0x0000069000007945 */ /* 0x000fe20003800200 */
[C---:B--2---:R-:W-:Y:S01]  /*00e0*/  FMUL R3, R0.reuse, 0.63661974668502807617 ;  /* 0x3f22f98300037820 */ /* 0x044fe20000400000 */
[----:B------:R-:W-:-:S05]  /*00f0*/  FSETP.GE.AND P0, PT, |R0|, 105615, PT ;  /* 0x47ce47800000780b */ /* 0x000fca0003f06200 */
[----:B------:R-:W0:Y:S02]  /*0100*/  F2I.NTZ R3, R3 ;  /* 0x0000000300037305 */ /* 0x000e240000203100 */
[----:B0-----:R-:W-:-:S05]  /*0110*/  I2FP.F32.S32 R7, R3 ;  /* 0x0000000300077245 */ /* 0x001fca0000201400 */
[----:B------:R-:W-:-:S04]  /*0120*/  FFMA R6, R7, -1.5707962512969970703, R0 ;  /* 0xbfc90fda07067823 */ /* 0x000fc80000000000 */
[----:B------:R-:W-:-:S04]  /*0130*/  FFMA R6, R7, -7.5497894158615963534e-08, R6 ;  /* 0xb3a2216807067823 */ /* 0x000fc80000000006 */
[----:B------:R-:W-:Y:S01]  /*0140*/  FFMA R6, R7, -5.3903029534742383927e-15, R6 ;  /* 0xa7c234c507067823 */ /* 0x000fe20000000006 */
[----:B------:R-:W-:Y:S06]  /*0150*/  @!P0 BRA `(.L_x_1) ;  /* 0x0000000400808947 */ /* 0x000fec0003800000 */
[----:B------:R-:W-:-:S13]  /*0160*/  FSETP.NEU.AND P0, PT, |R0|, +INF , PT ;  /* 0x7f8000000000780b */ /* 0x000fda0003f0d200 */
[----:B------:R-:W-:Y:S01]  /*0170*/  @!P0 FMUL R6, RZ, R0 ;  /* 0x00000000ff068220 */ /* 0x000fe20000400000 */
[----:B------:R-:W-:Y:S01]  /*0180*/  @!P0 IMAD.MOV.U32 R3, RZ, RZ, RZ ;  /* 0x000000ffff038224 */ /* 0x000fe200078e00ff */
[----:B------:R-:W-:Y:S06]  /*0190*/  @!P0 BRA `(.L_x_1) ;  /* 0x0000000400708947 */ /* 0x000fec0003800000 */
[----:B------:R-:W-:Y:S01]  /*01a0*/  IMAD.SHL.U32 R3, R0, 0x100, RZ ;  /* 0x0000010000037824 */ /* 0x000fe200078e00ff */
[----:B------:R-:W0:Y:S01]  /*01b0*/  LDCU.64 UR8, c[0x4][URZ] ;  /* 0x01000000ff0877ac */ /* 0x000e220008000a00 */
[----:B------:R-:W-:Y:S02]  /*01c0*/  IMAD.MOV.U32 R11, RZ, RZ, RZ ;  /* 0x000000ffff0b7224 */ /* 0x000fe400078e00ff */
[----:B------:R-:W-:Y:S01]  /*01d0*/  IMAD.MOV.U32 R8, RZ, RZ, RZ ;  /* 0x000000ffff087224 */ /* 0x000fe200078e00ff */
[----:B------:R-:W-:Y:S01]  /*01e0*/  LOP3.LUT R3, R3, 0x80000000, RZ, 0xfc, !PT ;  /* 0x8000000003037812 */ /* 0x000fe200078efcff */
[----:B------:R-:W-:Y:S01]  /*01f0*/  UMOV UR5, URZ ;  /* 0x000000ff00057c82 */ /* 0x000fe20008000000 */
[----:B------:R-:W-:-:S05]  /*0200*/  UMOV UR4, URZ ;  /* 0x000000ff00047c82 */ /* 0x000fca0008000000 */
.L_x_2:
[----:B0-----:R-:W-:Y:S01]  /*0210*/  IMAD.U32 R6, RZ, RZ, UR8 ;  /* 0x00000008ff067e24 */ /* 0x001fe2000f8e00ff */
[----:B------:R-:W-:-:S05]  /*0220*/  MOV R7, UR9 ;  /* 0x0000000900077c02 */ /* 0x000fca0008000f00 */
[----:B------:R-:W2:Y:S01]  /*0230*/  LDG.E.CONSTANT R4, desc[UR6][R6.64] ;  /* 0x0000000606047981 */ /* 0x000ea2000c1e9900 */
[----:B------:R-:W-:Y:S01]  /*0240*/  UIADD3 UR4, UPT, UPT, UR4, 0x1, URZ ;  /* 0x0000000104047890 */ /* 0x000fe2000fffe0ff */
[C---:B------:R-:W-:Y:S01]  /*0250*/  ISETP.EQ.AND P0, PT, R8.reuse, RZ, PT ;  /* 0x000000ff0800720c */ /* 0x040fe20003f02270 */
[----:B------:R-:W-:Y:S01]  /*0260*/  UIADD3 UR8, UP1, UPT, UR8, 0x4, URZ ;  /* 0x0000000408087890 */ /* 0x000fe2000ff3e0ff */
[C---:B------:R-:W-:Y:S01]  /*0270*/  ISETP.EQ.AND P1, PT, R8.reuse, 0x4, PT ;  /* 0x000000040800780c */ /* 0x040fe20003f22270 */
[----:B------:R-:W-:Y:S01]  /*0280*/  UISETP.NE.AND UP0, UPT, UR4, 0x6, UPT ;  /* 0x000000060400788c */ /* 0x000fe2000bf05270 */
[C---:B------:R-:W-:Y:S01]  /*0290*/  ISETP.EQ.AND P2, PT, R8.reuse, 0x8, PT ;  /* 0x000000080800780c */ /* 0x040fe20003f42270 */
[----:B------:R-:W-:Y:S01]  /*02a0*/  UIADD3.X UR9, UPT, UPT, URZ, UR9, URZ, UP1, !UPT ;  /* 0x00000009ff097290 */ /* 0x000fe20008ffe4ff */
[C---:B------:R-:W-:Y:S02]  /*02b0*/  ISETP.EQ.AND P3, PT, R8.reuse, 0xc, PT ;  /* 0x0000000c0800780c */ /* 0x040fe40003f62270 */
[----:B------:R-:W-:-:S02]  /*02c0*/  ISETP.EQ.AND P4, PT, R8, 0x10, PT ;  /* 0x000000100800780c */ /* 0x000fc40003f82270 */
[C---:B------:R-:W-:Y:S01]  /*02d0*/  ISETP.EQ.AND P5, PT, R8.reuse, 0x14, PT ;  /* 0x000000140800780c */ /* 0x040fe20003fa2270 */
[----:B------:R-:W-:Y:S02]  /*02e0*/  VIADD R8, R8, 0x4 ;  /* 0x0000000408087836 */ /* 0x000fe40000000000 */
[----:B--2---:R-:W-:-:S03]  /*02f0*/  IMAD.WIDE.U32 R4, R4, R3, RZ ;  /* 0x0000000304047225 */ /* 0x004fc600078e00ff */
[----:B------:R-:W-:-:S04]  /*0300*/  IADD3 R4, P6, PT, R4, R11, RZ ;  /* 0x0000000b04047210 */ /* 0x000fc80007fde0ff */
[----:B------:R-:W-:Y:S01]  /*0310*/  IADD3.X R11, PT, PT, R5, UR5, RZ, P6, !PT ;  /* 0x00000005050b7c10 */ /* 0x000fe2000b7fe4ff */
[--C-:B------:R-:W-:Y:S01]  /*0320*/  @P0 IMAD.MOV.U32 R9, RZ, RZ, R4.reuse ;  /* 0x000000ffff090224 */ /* 0x100fe200078e0004 */
[----:B------:R-:W-:Y:S01]  /*0330*/  @P4 MOV R14, R4 ;  /* 0x00000004000e4202 */ /* 0x000fe20000000f00 */
[--C-:B------:R-:W-:Y:S02]  /*0340*/  @P1 IMAD.MOV.U32 R10, RZ, RZ, R4.reuse ;  /* 0x000000ffff0a1224 */ /* 0x100fe400078e0004 */
[--C-:B------:R-:W-:Y:S02]  /*0350*/  @P2 IMAD.MOV.U32 R12, RZ, RZ, R4.reuse ;  /* 0x000000ffff0c2224 */ /* 0x100fe400078e0004 */
[--C-:B------:R-:W-:Y:S02]  /*0360*/  @P3 IMAD.MOV.U32 R13, RZ, RZ, R4.reuse ;  /* 0x000000ffff0d3224 */ /* 0x100fe400078e0004 */
[----:B------:R-:W-:Y:S01]  /*0370*/  @P5 IMAD.MOV.U32 R15, RZ, RZ, R4 ;  /* 0x000000ffff0f5224 */ /* 0x000fe200078e0004 */
[----:B------:R-:W-:Y:S06]  /*0380*/  BRA.U UP0, `(.L_x_2) ;  /* 0xfffffffd00a07547 */ /* 0x000fec000b83ffff */
[----:B------:R-:W-:Y:S01]  /*0390*/  SHF.R.U32.HI R3, RZ, 0x17, R0 ;  /* 0x00000017ff037819 */ /* 0x000fe20000011600 */
[----:B------:R-:W-:Y:S03]  /*03a0*/  BSSY.RECONVERGENT B1, `(.L_x_3) ;  /* 0x0000029000017945 */ /* 0x000fe60003800200 */
[C---:B------:R-:W-:Y:S02]  /*03b0*/  LOP3.LUT R4, R3.reuse, 0xe0, RZ, 0xc0, !PT ;  /* 0x000000e003047812 */ /* 0x040fe400078ec0ff */
[----:B------:R-:W-:-:S03]  /*03c0*/  LOP3.LUT P6, RZ, R3, 0x1f, RZ, 0xc0, !PT ;  /* 0x0000001f03ff7812 */ /* 0x000fc600078cc0ff */
[----:B------:R-:W-:-:S05]  /*03d0*/  VIADD R4, R4, 0xffffff80 ;  /* 0xffffff8004047836 */ /* 0x000fca0000000000 */
[----:B------:R-:W-:-:S05]  /*03e0*/  SHF.R.U32.HI R4, RZ, 0x5, R4 ;  /* 0x00000005ff047819 */ /* 0x000fca0000011604 */
[----:B------:R-:W-:-:S05]  /*03f0*/  IMAD.U32 R6, R4, -0x4, RZ ;  /* 0xfffffffc04067824 */ /* 0x000fca00078e00ff */
[C---:B------:R-:W-:Y:S02]  /*0400*/  ISETP.EQ.AND P3, PT, R6.reuse, -0x18, PT ;  /* 0xffffffe80600780c */ /* 0x040fe40003f62270 */
[C---:B------:R-:W-:Y:S02]  /*0410*/  ISETP.EQ.AND P4, PT, R6.reuse, -0x14, PT ;  /* 0xffffffec0600780c */ /* 0x040fe40003f82270 */
[C---:B------:R-:W-:Y:S02]  /*0420*/  ISETP.EQ.AND P2, PT, R6.reuse, -0x10, PT ;  /* 0xfffffff00600780c */ /* 0x040fe40003f42270 */
[C---:B------:R-:W-:Y:S02]  /*0430*/  ISETP.EQ.AND P1, PT, R6.reuse, -0xc, PT ;  /* 0xfffffff40600780c */ /* 0x040fe40003f22270 */
[C---:B------:R-:W-:Y:S02]  /*0440*/  ISETP.EQ.AND P0, PT, R6.reuse, -0x8, PT ;  /* 0xfffffff80600780c */ /* 0x040fe40003f02270 */
[----:B------:R-:W-:-:S03]  /*0450*/  ISETP.EQ.AND P5, PT, R6, RZ, PT ;  /* 0x000000ff0600720c */ /* 0x000fc60003fa2270 */
[----:B------:R-:W-:Y:S02]  /*0460*/  @P3 MOV R4, R9 ;  /* 0x0000000900043202 */ /* 0x000fe40000000f00 */
[C---:B------:R-:W-:Y:S01]  /*0470*/  ISETP.EQ.AND P3, PT, R6.reuse, -0x4, PT ;  /* 0xfffffffc0600780c */ /* 0x040fe20003f62270 */
[----:B------:R-:W-:Y:S02]  /*0480*/  @P4 IMAD.MOV.U32 R5, RZ, RZ, R9 ;  /* 0x000000ffff054224 */ /* 0x000fe400078e0009 */
[----:B------:R-:W-:Y:S01]  /*0490*/  @P4 IMAD.MOV.U32 R4, RZ, RZ, R10 ;  /* 0x000000ffff044224 */ /* 0x000fe200078e000a */
[----:B------:R-:W-:Y:S01]  /*04a0*/  ISETP.EQ.AND P4, PT, R6, 0x4, PT ;  /* 0x000000040600780c */ /* 0x000fe20003f82270 */
[----:B------:R-:W-:Y:S02]  /*04b0*/  @P2 IMAD.MOV.U32 R4, RZ, RZ, R12 ;  /* 0x000000ffff042224 */ /* 0x000fe400078e000c */
[----:B------:R-:W-:Y:S02]  /*04c0*/  @P1 IMAD.MOV.U32 R4, RZ, RZ, R13 ;  /* 0x000000ffff041224 */ /* 0x000fe400078e000d */
[----:B------:R-:W-:-:S02]  /*04d0*/  @P0 IMAD.MOV.U32 R4, RZ, RZ, R14 ;  /* 0x000000ffff040224 */ /* 0x000fc400078e000e */
[----:B------:R-:W-:Y:S01]  /*04e0*/  @P2 IMAD.MOV.U32 R5, RZ, RZ, R10 ;  /* 0x000000ffff052224 */ /* 0x000fe200078e000a */
[----:B------:R-:W-:Y:S01]  /*04f0*/  @P1 MOV R5, R12 ;  /* 0x0000000c00051202 */ /* 0x000fe20000000f00 */
[----:B------:R-:W-:Y:S01]  /*0500*/  @P0 IMAD.MOV.U32 R5, RZ, RZ, R13 ;  /* 0x000000ffff050224 */ /* 0x000fe200078e000d */
[----:B------:R-:W-:Y:S01]  /*0510*/  @P3 MOV R4, R15 ;  /* 0x0000000f00043202 */ /* 0x000fe20000000f00 */
[----:B------:R-:W-:Y:S02]  /*0520*/  @P5 IMAD.MOV.U32 R4, RZ, RZ, R11 ;  /* 0x000000ffff045224 */ /* 0x000fe400078e000b */
[----:B------:R-:W-:Y:S02]  /*0530*/  @P3 IMAD.MOV.U32 R5, RZ, RZ, R14 ;  /* 0x000000ffff053224 */ /* 0x000fe400078e000e */
[----:B------:R-:W-:Y:S02]  /*0540*/  @P5 IMAD.MOV.U32 R5, RZ, RZ, R15 ;  /* 0x000000ffff055224 */ /* 0x000fe400078e000f */
[----:B------:R-:W-:-:S02]  /*0550*/  @P4 IMAD.MOV.U32 R5, RZ, RZ, R11 ;  /* 0x000000ffff054224 */ /* 0x000fc400078e000b */
[----:B------:R-:W-:Y:S01]  /*0560*/  IMAD.MOV.U32 R8, RZ, RZ, R4 ;  /* 0x000000ffff087224 */ /* 0x000fe200078e0004 */
[----:B------:R-:W-:Y:S06]  /*0570*/  @!P6 BRA `(.L_x_4) ;  /* 0x00000000002ce947 */ /* 0x000fec0003800000 */
[----:B------:R-:W-:Y:S01]  /*0580*/  @P2 MOV R4, R9 ;  /* 0x0000000900042202 */ /* 0x000fe20000000f00 */
[----:B------:R-:W-:Y:S01]  /*0590*/  @P1 IMAD.MOV.U32 R4, RZ, RZ, R10 ;  /* 0x000000ffff041224 */ /* 0x000fe200078e000a */
[----:B------:R-:W-:Y:S01]  /*05a0*/  LOP3.LUT R3, R3, 0x1f, RZ, 0xc0, !PT ;  /* 0x0000001f03037812 */ /* 0x000fe200078ec0ff */
[----:B------:R-:W-:Y:S01]  /*05b0*/  @P0 IMAD.MOV.U32 R4, RZ, RZ, R12 ;  /* 0x000000ffff040224 */ /* 0x000fe200078e000c */
[----:B------:R-:W-:Y:S01]  /*05c0*/  ISETP.EQ.AND P0, PT, R6, 0x8, PT ;  /* 0x000000080600780c */ /* 0x000fe20003f02270 */
[----:B------:R-:W-:Y:S01]  /*05d0*/  @P3 IMAD.MOV.U32 R4, RZ, RZ, R13 ;  /* 0x000000ffff043224 */ /* 0x000fe200078e000d */
[----:B------:R-:W-:Y:S01]  /*05e0*/  SHF.L.W.U32.HI R8, R5, R3, R8 ;  /* 0x0000000305087219 */ /* 0x000fe20000010e08 */
[----:B------:R-:W-:Y:S01]  /*05f0*/  @P5 IMAD.MOV.U32 R4, RZ, RZ, R14 ;  /* 0x000000ffff045224 */ /* 0x000fe200078e000e */
[----:B------:R-:W-:-:S09]  /*0600*/  @P4 MOV R4, R15 ;  /* 0x0000000f00044202 */ /* 0x000fd20000000f00 */
[----:B------:R-:W-:-:S05]  /*0610*/  @P0 IMAD.MOV.U32 R4, RZ, RZ, R11 ;  /* 0x000000ffff040224 */ /* 0x000fca00078e000b */
[----:B------:R-:W-:-:S07]  /*0620*/  SHF.L.W.U32.HI R5, R4, R3, R5 ;  /* 0x0000000304057219 */ /* 0x000fce0000010e05 */
.L_x_4:
[----:B------:R-:W-:Y:S05]  /*0630*/  BSYNC.RECONVERGENT B1 ;  /* 0x0000000000017941 */ /* 0x000fea0003800200 */
.L_x_3:
[C---:B------:R-:W-:Y:S01]  /*0640*/  SHF.L.W.U32.HI R9, R5.reuse, 0x2, R8 ;  /* 0x0000000205097819 */ /* 0x040fe20000010e08 */
[----:B------:R-:W-:Y:S01]  /*0650*/  IMAD.SHL.U32 R5, R5, 0x4, RZ ;  /* 0x0000000405057824 */ /* 0x000fe200078e00ff */
[----:B------:R-:W-:Y:S01]  /*0660*/  UMOV UR4, 0x54442d19 ;  /* 0x54442d1900047882 */ /* 0x000fe20000000000 */
[----:B------:R-:W-:Y:S01]  /*0670*/  UMOV UR5, 0x3bf921fb ;  /* 0x3bf921fb00057882 */ /* 0x000fe20000000000 */
[----:B------:R-:W-:Y:S02]  /*0680*/  SHF.R.S32.HI R4, RZ, 0x1f, R9 ;  /* 0x0000001fff047819 */ /* 0x000fe40000011409 */
[----:B------:R-:W-:Y:S02]  /*0690*/  ISETP.GE.AND P0, PT, R0, RZ, PT ;  /* 0x000000ff0000720c */ /* 0x000fe40003f06270 */
[C---:B------:R-:W-:Y:S02]  /*06a0*/  LOP3.LUT R6, R4.reuse, R5, RZ, 0x3c, !PT ;  /* 0x0000000504067212 */ /* 0x040fe400078e3cff */
[----:B------:R-:W-:-:S02]  /*06b0*/  LOP3.LUT R7, R4, R9, RZ, 0x3c, !PT ;  /* 0x0000000904077212 */ /* 0x000fc400078e3cff */
[----:B------:R-:W-:Y:S02]  /*06c0*/  SHF.R.U32.HI R3, RZ, 0x1e, R8 ;  /* 0x0000001eff037819 */ /* 0x000fe40000011608 */
[----:B------:R-:W0:Y:S01]  /*06d0*/  I2F.F64.S64 R4, R6 ;  /* 0x0000000600047312 */ /* 0x000e220000301c00 */
[C---:B------:R-:W-:Y:S02]  /*06e0*/  LOP3.LUT R0, R9.reuse, R0, RZ, 0x3c, !PT ;  /* 0x0000000009007212 */ /* 0x040fe400078e3cff */
[----:B------:R-:W-:Y:S02]  /*06f0*/  LEA.HI R3, R9, R3, RZ, 0x1 ;  /* 0x0000000309037211 */ /* 0x000fe400078f08ff */
[----:B------:R-:W-:-:S03]  /*0700*/  ISETP.GE.AND P1, PT, R0, RZ, PT ;  /* 0x000000ff0000720c */ /* 0x000fc60003f26270 */
[----:B------:R-:W-:-:S04]  /*0710*/  IMAD.MOV R0, RZ, RZ, -R3 ;  /* 0x000000ffff007224 */ /* 0x000fc800078e0a03 */
[----:B------:R-:W-:Y:S01]  /*0720*/  @!P0 IMAD.MOV.U32 R3, RZ, RZ, R0 ;  /* 0x000000ffff038224 */ /* 0x000fe200078e0000 */
[----:B0-----:R-:W-:-:S10]  /*0730*/  DMUL R4, R4, UR4 ;  /* 0x0000000404047c28 */ /* 0x001fd40008000000 */
[----:B------:R-:W0:Y:S02]  /*0740*/  F2F.F32.F64 R4, R4 ;  /* 0x0000000400047310 */ /* 0x000e240000301000 */
[----:B0-----:R-:W-:-:S07]  /*0750*/  FSEL R6, -R4, R4, !P1 ;  /* 0x0000000404067208 */ /* 0x001fce0004800100 */
.L_x_1:
[----:B------:R-:W-:Y:S05]  /*0760*/  BSYNC.RECONVERGENT B0 ;  /* 0x0000000000007941 */ /* 0x000fea0003800200 */
.L_x_0:
[----:B------:R-:W-:Y:S01]  /*0770*/  MOV R0, 0x37cbac00 ;  /* 0x37cbac0000007802 */ /* 0x000fe20000000f00 */
[----:B------:R-:W-:Y:S01]  /*0780*/  FMUL R7, R6, R6 ;  /* 0x0000000606077220 */ /* 0x000fe20000400000 */
[----:B------:R-:W-:Y:S01]  /*0790*/  LOP3.LUT R8, R3, 0x1, RZ, 0xc0, !PT ;  /* 0x0000000103087812 */ /* 0x000fe200078ec0ff */
[----:B------:R-:W0:Y:S01]  /*07a0*/  LDC.64 R4, c[0x0][0x388] ;  /* 0x0000e200ff047b82 */ /* 0x000e220000000a00 */
[----:B------:R-:W-:Y:S02]  /*07b0*/  IMAD.MOV.U32 R9, RZ, RZ, 0x3effffff ;  /* 0x3effffffff097424 */ /* 0x000fe400078e00ff */
[----:B------:R-:W-:Y:S01]  /*07c0*/  FFMA R0, R7, R0, -0.0013887860113754868507 ;  /* 0xbab607ed07007423 */ /* 0x000fe20000000000 */
[----:B------:R-:W-:Y:S01]  /*07d0*/  ISETP.NE.U32.AND P0, PT, R8, 0x1, PT ;  /* 0x000000010800780c */ /* 0x000fe20003f05070 */
[----:B------:R-:W-:Y:S01]  /*07e0*/  IMAD.MOV.U32 R8, RZ, RZ, 0x3d2aaabb ;  /* 0x3d2aaabbff087424 */ /* 0x000fe200078e00ff */
[----:B------:R-:W-:Y:S02]  /*07f0*/  LOP3.LUT P1, RZ, R3, 0x2, RZ, 0xc0, !PT ;  /* 0x0000000203ff7812 */ /* 0x000fe4000782c0ff */
[----:B------:R-:W-:-:S02]  /*0800*/  FSEL R0, R0, -0.00019574658654164522886, !P0 ;  /* 0xb94d415300007808 */ /* 0x000fc40004000000 */
[----:B------:R-:W-:Y:S02]  /*0810*/  FSEL R8, R8, 0.0083327032625675201416, !P0 ;  /* 0x3c0885e408087808 */ /* 0x000fe40004000000 */
[----:B------:R-:W-:-:S03]  /*0820*/  FSEL R3, -R9, -0.16666662693023681641, !P0 ;  /* 0xbe2aaaa809037808 */ /* 0x000fc60004000100 */
[----:B------:R-:W-:Y:S01]  /*0830*/  FFMA R8, R7, R0, R8 ;  /* 0x0000000007087223 */ /* 0x000fe20000000008 */
[----:B------:R-:W-:-:S03]  /*0840*/  FSEL R0, R6, 1, P0 ;  /* 0x3f80000006007808 */ /* 0x000fc60000000000 */
[C---:B------:R-:W-:Y:S02]  /*0850*/  FFMA R3, R7.reuse, R8, R3 ;  /* 0x0000000807037223 */ /* 0x040fe40000000003 */
[----:B------:R-:W-:-:S04]  /*0860*/  FFMA R7, R7, R0, RZ ;  /* 0x0000000007077223 */ /* 0x000fc800000000ff */
[----:B------:R-:W-:Y:S01]  /*0870*/  FFMA R3, R7, R3, R0 ;  /* 0x0000000307037223 */ /* 0x000fe20000000000 */
[----:B0-----:R-:W-:-:S04]  /*0880*/  IMAD.WIDE R4, R2, 0x4, R4 ;  /* 0x0000000402047825 */ /* 0x001fc800078e0204 */
[----:B------:R-:W-:-:S05]  /*0890*/  @P1 FADD R3, RZ, -R3 ;  /* 0x80000003ff031221 */ /* 0x000fca0000000000 */
[----:B------:R-:W-:Y:S01]  /*08a0*/  STG.E desc[UR6][R4.64], R3 ;  /* 0x0000000304007986 */ /* 0x000fe2000c101906 */
[----:B------:R-:W-:Y:S05]  /*08b0*/  EXIT ;  /* 0x000000000000794d */ /* 0x000fea0003800000 */
.L_x_5:
[----:B------:R-:W-:-:S00]  /*08c0*/  BRA `(.L_x_5) ;  /* 0xfffffffc00fc7947 */ /* 0x000fc0000383ffff */
[----:B------:R-:W-:-:S00]  /*08d0*/  NOP ;  /* 0x0000000000007918 */ /* 0x000fc00000000000 */
        /* <DEDUP_REMOVED lines=10> */
.L_x_6:


//--------------------- .nv.global.init           --------------------------
	.section	.nv.global.init,"aw",@progbits
	.align	4
.nv.global.init:
	.type		__cudart_i2opi_f,@object
	.size		__cudart_i2opi_f,(.L_0 - __cudart_i2opi_f)
__cudart_i2opi_f:
        /*0000*/ 	.byte	0x41, 0x90, 0x43, 0x3c, 0x99, 0x95, 0x62, 0xdb, 0xc0, 0xdd, 0x34, 0xf5, 0xd1, 0x57, 0x27, 0xfc
        /*0010*/ 	.byte	0x29, 0x15, 0x44, 0x4e, 0x6e, 0x83, 0xf9, 0xa2
.L_0:


//--------------------- .nv.shared.reserved.0     --------------------------
	.section	.nv.shared.reserved.0,"aw",@nobits
	.weak		__nv_reservedSMEM_offset_0_alias
	.size		__nv_reservedSMEM_offset_0_alias, 0, 64
	.other		__nv_reservedSMEM_offset_0_alias,@"STO_CUDA_RESERVED_SHARED STV_DEFAULT"
__nv_reservedSMEM_offset_0_alias:
	.zero		0
	.zero		64


//--------------------- .nv.constant0._Z3addPfS_Pi --------------------------
	.section	.nv.constant0._Z3addPfS_Pi,"a",@progbits
	.sectionflags	@""
	.align	4
.nv.constant0._Z3addPfS_Pi:
	.zero		920


//--------------------- SYMBOLS --------------------------

	.type		.nv.reservedSmem.offset0,@object
	.size		.nv.reservedSmem.offset0,0x4
